//
// Generated by NVIDIA NVVM Compiler
//
// Compiler Build ID: CL-36424714
// Cuda compilation tools, release 13.0, V13.0.88
// Based on NVVM 20.0.0
//

.version 9.0
.target sm_100
.address_size 64

	// .globl	_Z5crackPcS_
.extern .func  (.param .b64 func_retval0) malloc
(
	.param .b64 malloc_param_0
)
;

.visible .entry _Z5crackPcS_(
	.param .u64 .ptr .align 1 _Z5crackPcS__param_0,
	.param .u64 .ptr .align 1 _Z5crackPcS__param_1
)
{
	.reg .pred 	%p<36>;
	.reg .b16 	%rs<94>;
	.reg .b32 	%r<39>;
	.reg .b64 	%rd<10>;

	ld.param.u64 	%rd4, [_Z5crackPcS__param_0];
	ld.param.u64 	%rd5, [_Z5crackPcS__param_1];
	cvta.to.global.u64 	%rd1, %rd4;
	cvta.to.global.u64 	%rd2, %rd5;
	ld.global.u8 	%rs43, [%rd2];
	setp.ne.s16 	%p1, %rs43, 0;
	@%p1 bra 	$L__BB0_48;
	mov.u32 	%r8, %nctaid.x;
	mov.u32 	%r9, %nctaid.y;
	mul.lo.s32 	%r10, %r8, %r9;
	mov.u32 	%r11, %ntid.x;
	mul.lo.s32 	%r12, %r10, %r11;
	mov.u32 	%r13, %ntid.y;
	mul.lo.s32 	%r14, %r12, %r13;
	cvt.u64.u32 	%rd6, %r14;
	div.u32 	%r15, 67600, %r14;
	mov.u32 	%r16, %ctaid.x;
	mov.u32 	%r17, %ctaid.y;
	mad.lo.s32 	%r18, %r17, %r8, %r16;
	mov.u32 	%r19, %tid.y;
	mov.u32 	%r20, %tid.x;
	mad.lo.s32 	%r21, %r18, %r13, %r19;
	mad.lo.s32 	%r22, %r21, %r11, %r20;
	mul.lo.s32 	%r38, %r15, %r22;
	cvt.s64.s32 	%rd7, %r22;
	add.s64 	%rd8, %rd6, -1;
	setp.eq.s64 	%p2, %rd8, %rd7;
	add.s32 	%r23, %r38, %r15;
	selp.b32 	%r2, 67600, %r23, %p2;
	setp.ge.s32 	%p3, %r38, %r2;
	@%p3 bra 	$L__BB0_48;
	mov.b16 	%rs83, 0;
$L__BB0_3:
	and.b16  	%rs45, %rs83, 255;
	setp.ne.s16 	%p4, %rs45, 0;
	@%p4 bra 	$L__BB0_48;
	mul.hi.s32 	%r24, %r38, 1691556351;
	shr.u32 	%r25, %r24, 31;
	shr.u32 	%r26, %r24, 10;
	add.s32 	%r27, %r26, %r25;
	cvt.u16.u32 	%rs2, %r27;
	mul.hi.s32 	%r28, %r38, 1374389535;
	shr.u32 	%r29, %r28, 31;
	shr.s32 	%r30, %r28, 5;
	add.s32 	%r31, %r30, %r29;
	mul.hi.s32 	%r32, %r31, 1321528399;
	shr.u32 	%r33, %r32, 31;
	shr.s32 	%r34, %r32, 3;
	add.s32 	%r35, %r34, %r33;
	mul.lo.s32 	%r36, %r35, 26;
	sub.s32 	%r4, %r31, %r36;
	cvt.u16.u32 	%rs3, %r4;
	mul.lo.s32 	%r37, %r31, 100;
	sub.s32 	%r5, %r38, %r37;
	cvt.u16.u32 	%rs46, %r5;
	mul.lo.s16 	%rs47, %rs46, 103;
	shr.u16 	%rs48, %rs47, 15;
	shr.s16 	%rs49, %rs47, 10;
	add.s16 	%rs4, %rs49, %rs48;
	mul.lo.s16 	%rs50, %rs4, 10;
	sub.s16 	%rs51, %rs46, %rs50;
	cvt.s16.s8 	%rs5, %rs51;
	{ // callseq 0, 0
	.param .b64 param0;
	st.param.b64 	[param0], 11;
	.param .b64 retval0;
	call.uni (retval0), 
	malloc, 
	(
	param0
	);
	ld.param.b64 	%rd9, [retval0];
	} // callseq 0
	add.s16 	%rs52, %rs2, 99;
	cvt.s16.s8 	%rs84, %rs52;
	st.u8 	[%rd9], %rs52;
	add.s16 	%rs53, %rs2, 95;
	cvt.s16.s8 	%rs85, %rs53;
	st.u8 	[%rd9+1], %rs53;
	add.s16 	%rs54, %rs2, 98;
	cvt.s16.s8 	%rs86, %rs54;
	st.u8 	[%rd9+2], %rs54;
	add.s16 	%rs87, %rs3, 100;
	st.u8 	[%rd9+3], %rs87;
	add.s16 	%rs88, %rs3, 94;
	st.u8 	[%rd9+4], %rs88;
	add.s16 	%rs89, %rs3, 96;
	st.u8 	[%rd9+5], %rs89;
	add.s16 	%rs90, %rs4, 50;
	st.u8 	[%rd9+6], %rs90;
	add.s16 	%rs91, %rs4, 46;
	st.u8 	[%rd9+7], %rs91;
	add.s16 	%rs92, %rs51, 52;
	st.u8 	[%rd9+8], %rs92;
	add.s16 	%rs93, %rs51, 44;
	st.u8 	[%rd9+9], %rs93;
	mov.b16 	%rs55, 0;
	st.u8 	[%rd9+10], %rs55;
	setp.lt.s16 	%p5, %rs84, 123;
	@%p5 bra 	$L__BB0_6;
	add.s16 	%rs84, %rs2, 74;
	st.u8 	[%rd9], %rs84;
	bra.uni 	$L__BB0_8;
$L__BB0_6:
	setp.gt.s16 	%p6, %rs84, 96;
	@%p6 bra 	$L__BB0_8;
	sub.s16 	%rs84, 95, %rs2;
	st.u8 	[%rd9], %rs84;
$L__BB0_8:
	setp.gt.s16 	%p7, %rs85, 122;
	@%p7 bra 	$L__BB0_11;
	setp.gt.s16 	%p8, %rs85, 96;
	@%p8 bra 	$L__BB0_12;
	sub.s16 	%rs85, 99, %rs2;
	st.u8 	[%rd9+1], %rs85;
	bra.uni 	$L__BB0_12;
$L__BB0_11:
	add.s16 	%rs85, %rs2, 70;
	st.u8 	[%rd9+1], %rs85;
$L__BB0_12:
	setp.gt.s16 	%p9, %rs86, 122;
	@%p9 bra 	$L__BB0_15;
	setp.gt.s16 	%p10, %rs86, 96;
	@%p10 bra 	$L__BB0_16;
	sub.s16 	%rs86, 96, %rs2;
	st.u8 	[%rd9+2], %rs86;
	bra.uni 	$L__BB0_16;
$L__BB0_15:
	add.s16 	%rs86, %rs2, 73;
	st.u8 	[%rd9+2], %rs86;
$L__BB0_16:
	setp.gt.s32 	%p11, %r4, 22;
	@%p11 bra 	$L__BB0_19;
	setp.gt.s32 	%p12, %r4, -4;
	@%p12 bra 	$L__BB0_20;
	sub.s16 	%rs87, 94, %rs3;
	st.u8 	[%rd9+3], %rs87;
	bra.uni 	$L__BB0_20;
$L__BB0_19:
	add.s16 	%rs87, %rs3, 75;
	st.u8 	[%rd9+3], %rs87;
$L__BB0_20:
	setp.gt.s32 	%p13, %r4, 2;
	@%p13 bra 	$L__BB0_22;
	sub.s16 	%rs88, 100, %rs3;
	st.u8 	[%rd9+4], %rs88;
$L__BB0_22:
	setp.gt.s32 	%p14, %r4, 0;
	@%p14 bra 	$L__BB0_24;
	sub.s16 	%rs89, 98, %rs3;
	st.u8 	[%rd9+5], %rs89;
$L__BB0_24:
	setp.gt.s32 	%p15, %r5, 79;
	@%p15 bra 	$L__BB0_27;
	setp.gt.s32 	%p16, %r5, -30;
	@%p16 bra 	$L__BB0_28;
	sub.s16 	%rs90, 46, %rs4;
	st.u8 	[%rd9+6], %rs90;
	bra.uni 	$L__BB0_28;
$L__BB0_27:
	add.s16 	%rs90, %rs4, 41;
	st.u8 	[%rd9+6], %rs90;
$L__BB0_28:
	setp.gt.s32 	%p17, %r5, 19;
	@%p17 bra 	$L__BB0_30;
	sub.s16 	%rs91, 50, %rs4;
	st.u8 	[%rd9+7], %rs91;
$L__BB0_30:
	setp.gt.s16 	%p18, %rs5, 5;
	@%p18 bra 	$L__BB0_33;
	setp.gt.s16 	%p19, %rs5, -5;
	@%p19 bra 	$L__BB0_34;
	sub.s16 	%rs92, 44, %rs5;
	st.u8 	[%rd9+8], %rs92;
	bra.uni 	$L__BB0_34;
$L__BB0_33:
	add.s16 	%rs92, %rs5, 43;
	st.u8 	[%rd9+8], %rs92;
$L__BB0_34:
	setp.gt.s16 	%p20, %rs5, 3;
	@%p20 bra 	$L__BB0_36;
	sub.s16 	%rs93, 52, %rs5;
	st.u8 	[%rd9+9], %rs93;
$L__BB0_36:
	ld.global.u8 	%rs56, [%rd1];
	and.b16  	%rs57, %rs84, 255;
	setp.eq.s16 	%p21, %rs56, %rs57;
	@%p21 bra 	$L__BB0_37;
	bra.uni 	$L__BB0_49;
$L__BB0_37:
	ld.global.u8 	%rs58, [%rd1+1];
	and.b16  	%rs59, %rs85, 255;
	setp.ne.s16 	%p22, %rs58, %rs59;
	@%p22 bra 	$L__BB0_49;
	ld.global.u8 	%rs60, [%rd1+2];
	and.b16  	%rs61, %rs86, 255;
	setp.ne.s16 	%p23, %rs60, %rs61;
	@%p23 bra 	$L__BB0_49;
	ld.global.u8 	%rs62, [%rd1+3];
	and.b16  	%rs63, %rs87, 255;
	setp.ne.s16 	%p24, %rs62, %rs63;
	@%p24 bra 	$L__BB0_49;
	ld.global.u8 	%rs64, [%rd1+4];
	and.b16  	%rs65, %rs88, 255;
	setp.ne.s16 	%p25, %rs64, %rs65;
	@%p25 bra 	$L__BB0_49;
	ld.global.u8 	%rs66, [%rd1+5];
	and.b16  	%rs67, %rs89, 255;
	setp.ne.s16 	%p26, %rs66, %rs67;
	@%p26 bra 	$L__BB0_49;
	ld.global.u8 	%rs68, [%rd1+6];
	and.b16  	%rs69, %rs90, 255;
	setp.ne.s16 	%p27, %rs68, %rs69;
	@%p27 bra 	$L__BB0_49;
	ld.global.u8 	%rs70, [%rd1+7];
	and.b16  	%rs71, %rs91, 255;
	setp.ne.s16 	%p28, %rs70, %rs71;
	@%p28 bra 	$L__BB0_49;
	ld.global.u8 	%rs72, [%rd1+8];
	and.b16  	%rs73, %rs92, 255;
	setp.ne.s16 	%p29, %rs72, %rs73;
	@%p29 bra 	$L__BB0_49;
	ld.global.u8 	%rs74, [%rd1+9];
	and.b16  	%rs75, %rs93, 255;
	setp.ne.s16 	%p30, %rs74, %rs75;
	@%p30 bra 	$L__BB0_49;
	ld.global.u8 	%rs76, [%rd1+10];
	setp.eq.s16 	%p31, %rs76, 0;
	@%p31 bra 	$L__BB0_47;
	bra.uni 	$L__BB0_49;
$L__BB0_47:
	add.s16 	%rs78, %rs2, 97;
	and.b16  	%rs79, %rs78, 255;
	st.global.u8 	[%rd2], %rs78;
	add.s16 	%rs80, %rs3, 97;
	st.global.u8 	[%rd2+1], %rs80;
	add.s16 	%rs81, %rs4, 48;
	st.global.u8 	[%rd2+2], %rs81;
	add.s16 	%rs82, %rs5, 48;
	st.global.u8 	[%rd2+3], %rs82;
	setp.eq.s16 	%p33, %rs79, 0;
	add.s32 	%r38, %r38, 1;
	setp.lt.s32 	%p34, %r38, %r2;
	and.pred  	%p35, %p33, %p34;
	mov.b16 	%rs83, 0;
	@%p35 bra 	$L__BB0_3;
$L__BB0_48:
	ret;
$L__BB0_49:
	add.s32 	%r38, %r38, 1;
	setp.ge.s32 	%p32, %r38, %r2;
	@%p32 bra 	$L__BB0_48;
	ld.global.u8 	%rs83, [%rd2];
	bra.uni 	$L__BB0_3;

}


// ===== COMPILED SASS (sm_100) =====

	.target	sm_100

	.elftype	@"ET_EXEC"


//--------------------- .note.nv.tkinfo           --------------------------
	.section	.note.nv.tkinfo,"",@"SHT_NOTE"
	.sectionflags	@"SHF_NOTE_NV_TKINFO"
	.tkinfo
        /*0018*/ 	.word	0x00000002
        /*0030*/ 	.string	""
        /*0030*/ 	.string	"ptxas"
        /*0030*/ 	.string	"Cuda compilation tools, release 13.0, V13.0.88"
        /*0030*/ 	.string	"Build cuda_13.0.r13.0/compiler.36424714_0"
        /*0030*/ 	.string	"-arch sm_100 -m 64 "



//--------------------- .note.nv.cuinfo           --------------------------
	.section	.note.nv.cuinfo,"",@"SHT_NOTE"
	.sectionflags	@"SHF_NOTE_NV_CUINFO"
        /*0018*/ 	.short	0x0002
        /*001a*/ 	.short	0x0064
        /*001c*/ 	.short	0x0082
	.zero		2


//--------------------- .nv.info                  --------------------------
	.section	.nv.info,"",@"SHT_CUDA_INFO"
	.align	4


	//----- nvinfo : EIATTR_REGCOUNT
	.align		4
        /*0000*/ 	.byte	0x04, 0x2f
        /*0002*/ 	.short	(.L_1 - .L_0)
	.align		4
.L_0:
        /*0004*/ 	.word	index@(_Z5crackPcS_)
        /*0008*/ 	.word	0x00000020


	//----- nvinfo : EIATTR_FRAME_SIZE
	.align		4
.L_1:
        /*000c*/ 	.byte	0x04, 0x11
        /*000e*/ 	.short	(.L_3 - .L_2)
	.align		4
.L_2:
        /*0010*/ 	.word	index@(_Z5crackPcS_)
        /*0014*/ 	.word	0x00000000


	//----- nvinfo : EIATTR_MIN_STACK_SIZE
	.align		4
.L_3:
        /*0018*/ 	.byte	0x04, 0x12
        /*001a*/ 	.short	(.L_5 - .L_4)
	.align		4
.L_4:
        /*001c*/ 	.word	index@(_Z5crackPcS_)
        /*0020*/ 	.word	0x00000000
.L_5:


//--------------------- .nv.compat                --------------------------
	.section	.nv.compat,"",@"SHT_CUDA_COMPAT_INFO"
	.align	4
        /*0000*/ 	.byte	0x02, 0x09, 0x00, 0x00, 0x02, 0x02, 0x01, 0x00, 0x02, 0x05, 0x05, 0x00, 0x03, 0x07, 0x01, 0x01
        /*0010*/ 	.byte	0x02, 0x03, 0x00, 0x00, 0x02, 0x06, 0x01, 0x00, 0x04, 0x0b, 0x08, 0x00, 0x09, 0x00, 0x00, 0x00
        /*0020*/ 	.byte	0x00, 0x00, 0x00, 0x00


//--------------------- .nv.info._Z5crackPcS_     --------------------------
	.section	.nv.info._Z5crackPcS_,"",@"SHT_CUDA_INFO"
	.sectionflags	@""
	.align	4


	//----- nvinfo : EIATTR_CUDA_API_VERSION
	.align		4
        /*0000*/ 	.byte	0x04, 0x37
        /*0002*/ 	.short	(.L_7 - .L_6)
.L_6:
        /*0004*/ 	.word	0x00000082


	//----- nvinfo : EIATTR_KPARAM_INFO
	.align		4
.L_7:
        /*0008*/ 	.byte	0x04, 0x17
        /*000a*/ 	.short	(.L_9 - .L_8)
.L_8:
        /*000c*/ 	.word	0x00000000
        /*0010*/ 	.short	0x0001
        /*0012*/ 	.short	0x0008
        /*0014*/ 	.byte	0x00, 0xf5, 0x21, 0x00


	//----- nvinfo : EIATTR_KPARAM_INFO
	.align		4
.L_9:
        /*0018*/ 	.byte	0x04, 0x17
        /*001a*/ 	.short	(.L_11 - .L_10)
.L_10:
        /*001c*/ 	.word	0x00000000
        /*0020*/ 	.short	0x0000
        /*0022*/ 	.short	0x0000
        /*0024*/ 	.byte	0x00, 0xf5, 0x21, 0x00


	//----- nvinfo : EIATTR_SPARSE_MMA_MASK
	.align		4
.L_11:
        /*0028*/ 	.byte	0x03, 0x50
        /*002a*/ 	.short	0x0000


	//----- nvinfo : EIATTR_MAXREG_COUNT
	.align		4
        /*002c*/ 	.byte	0x03, 0x1b
        /*002e*/ 	.short	0x00ff


	//----- nvinfo : EIATTR_EXTERNS
	.align		4
        /*0030*/ 	.byte	0x04, 0x0f
        /*0032*/ 	.short	(.L_13 - .L_12)


	//   ....[0]....
	.align		4
.L_12:
        /*0034*/ 	.word	index@(malloc)


	//----- nvinfo : EIATTR_MERCURY_ISA_VERSION
	.align		4
.L_13:
        /*0038*/ 	.byte	0x03, 0x5f
        /*003a*/ 	.short	0x0101


	//----- nvinfo : EIATTR_VRC_CTA_INIT_COUNT
	.align		4
        /*003c*/ 	.byte	0x02, 0x4a
	.zero		1
	.zero		1


	//----- nvinfo : EIATTR_SYSCALL_OFFSETS
	.align		4
        /*0040*/ 	.byte	0x04, 0x46
        /*0042*/ 	.short	(.L_15 - .L_14)


	//   ....[0]....
.L_14:
        /*0044*/ 	.word	0x00000520


	//----- nvinfo : EIATTR_EXIT_INSTR_OFFSETS
	.align		4
.L_15:
        /*0048*/ 	.byte	0x04, 0x1c
        /*004a*/ 	.short	(.L_17 - .L_16)


	//   ....[0]....
.L_16:
        /*004c*/ 	.word	0x00000050


	//   ....[1]....
        /*0050*/ 	.word	0x000002f0


	//   ....[2]....
        /*0054*/ 	.word	0x00000330


	//   ....[3]....
        /*0058*/ 	.word	0x00001180


	//   ....[4]....
        /*005c*/ 	.word	0x000012c0


	//----- nvinfo : EIATTR_CRS_STACK_SIZE
	.align		4
.L_17:
        /*0060*/ 	.byte	0x04, 0x1e
        /*0062*/ 	.short	(.L_19 - .L_18)
.L_18:
        /*0064*/ 	.word	0x00000000


	//----- nvinfo : EIATTR_CBANK_PARAM_SIZE
	.align		4
.L_19:
        /*0068*/ 	.byte	0x03, 0x19
        /*006a*/ 	.short	0x0010


	//----- nvinfo : EIATTR_PARAM_CBANK
	.align		4
        /*006c*/ 	.byte	0x04, 0x0a
        /*006e*/ 	.short	(.L_21 - .L_20)
	.align		4
.L_20:
        /*0070*/ 	.word	index@(.nv.constant0._Z5crackPcS_)
        /*0074*/ 	.short	0x0380
        /*0076*/ 	.short	0x0010


	//----- nvinfo : EIATTR_SW_WAR
	.align		4
.L_21:
        /*0078*/ 	.byte	0x04, 0x36
        /*007a*/ 	.short	(.L_23 - .L_22)
.L_22:
        /*007c*/ 	.word	0x00000008
.L_23:


//--------------------- .nv.callgraph             --------------------------
	.section	.nv.callgraph,"",@"SHT_CUDA_CALLGRAPH"
	.align	4
	.sectionentsize	8
	.align		4
        /*0000*/ 	.word	0x00000000
	.align		4
        /*0004*/ 	.word	0xffffffff
	.align		4
        /*0008*/ 	.word	index@(_Z5crackPcS_)
	.align		4
        /*000c*/ 	.word	index@(malloc)
	.align		4
        /*0010*/ 	.word	0x00000000
	.align		4
        /*0014*/ 	.word	0xfffffffe
	.align		4
        /*0018*/ 	.word	0x00000000
	.align		4
        /*001c*/ 	.word	0xfffffffd
	.align		4
        /*0020*/ 	.word	0x00000000
	.align		4
        /*0024*/ 	.word	0xfffffffc


//--------------------- .nv.constant4             --------------------------
	.section	.nv.constant4,"a",@progbits
	.align	8
	.align		8
.nv.constant4:
        /*0000*/ 	.dword	malloc


//--------------------- .text._Z5crackPcS_        --------------------------
	.section	.text._Z5crackPcS_,"ax",@progbits
	.align	128
        .global         _Z5crackPcS_
        .type           _Z5crackPcS_,@function
        .size           _Z5crackPcS_,(.L_x_25 - _Z5crackPcS_)
        .other          _Z5crackPcS_,@"STO_CUDA_ENTRY STV_DEFAULT"
_Z5crackPcS_:
.text._Z5crackPcS_:
[----:B------:R-:W0:Y:S08]  /*0000*/  LDC R1, c[0x0][0x37c] ;  /* 0x0000df00ff017b82 */ /* 0x000e300000000800 */
[----:B------:R-:W1:Y:S01]  /*0010*/  LDC.64 R2, c[0x0][0x388] ;  /* 0x0000e200ff027b82 */ /* 0x000e620000000a00 */
[----:B------:R-:W1:Y:S02]  /*0020*/  LDCU.64 UR36, c[0x0][0x358] ;  /* 0x00006b00ff2477ac */ /* 0x000e640008000a00 */
[----:B-1----:R-:W2:Y:S02]  /*0030*/  LDG.E.U8 R2, desc[UR36][R2.64] ;  /* 0x0000002402027981 */ /* 0x002ea4000c1e1100 */
[----:B--2---:R-:W-:-:S13]  /*0040*/  ISETP.NE.AND P0, PT, R2, RZ, PT ;  /* 0x000000ff0200720c */ /* 0x004fda0003f05270 */
[----:B0-----:R-:W-:Y:S05]  /*0050*/  @P0 EXIT ;  /* 0x000000000000094d */ /* 0x001fea0003800000 */
[----:B------:R-:W0:Y:S01]  /*0060*/  LDCU UR5, c[0x0][0x370] ;  /* 0x00006e00ff0577ac */ /* 0x000e220008000800 */
[----:B------:R-:W1:Y:S01]  /*0070*/  S2R R7, SR_TID.Y ;  /* 0x0000000000077919 */ /* 0x000e620000002200 */
[----:B------:R-:W-:Y:S01]  /*0080*/  S2UR UR6, SR_CTAID.Y ;  /* 0x00000000000679c3 */ /* 0x000fe20000002600 */
[----:B------:R-:W0:Y:S01]  /*0090*/  LDCU UR4, c[0x0][0x374] ;  /* 0x00006e80ff0477ac */ /* 0x000e220008000800 */
[----:B------:R-:W2:Y:S01]  /*00a0*/  S2R R9, SR_TID.X ;  /* 0x0000000000097919 */ /* 0x000ea20000002100 */
[----:B------:R-:W3:Y:S05]  /*00b0*/  LDCU UR7, c[0x0][0x360] ;  /* 0x00006c00ff0777ac */ /* 0x000eea0008000800 */
[----:B------:R-:W4:Y:S01]  /*00c0*/  LDC R6, c[0x0][0x364] ;  /* 0x0000d900ff067b82 */ /* 0x000f220000000800 */
[----:B0-----:R-:W-:-:S04]  /*00d0*/  UIMAD UR4, UR5, UR4, URZ ;  /* 0x00000004050472a4 */ /* 0x001fc8000f8e02ff */
[----:B---3--:R-:W-:-:S06]  /*00e0*/  UIMAD UR4, UR4, UR7, URZ ;  /* 0x00000007040472a4 */ /* 0x008fcc000f8e02ff */
[----:B----4-:R-:W-:-:S05]  /*00f0*/  IMAD R0, R6, UR4, RZ ;  /* 0x0000000406007c24 */ /* 0x010fca000f8e02ff */
[----:B------:R-:W0:Y:S01]  /*0100*/  S2UR UR4, SR_CTAID.X ;  /* 0x00000000000479c3 */ /* 0x000e220000002500 */
[----:B------:R-:W3:Y:S01]  /*0110*/  I2F.U32.RP R4, R0 ;  /* 0x0000000000047306 */ /* 0x000ee20000209000 */
[----:B------:R-:W-:Y:S01]  /*0120*/  IMAD.MOV R5, RZ, RZ, -R0 ;  /* 0x000000ffff057224 */ /* 0x000fe200078e0a00 */
[----:B------:R-:W-:-:S06]  /*0130*/  ISETP.NE.U32.AND P0, PT, R0, RZ, PT ;  /* 0x000000ff0000720c */ /* 0x000fcc0003f05070 */
[----:B---3--:R-:W3:Y:S01]  /*0140*/  MUFU.RCP R4, R4 ;  /* 0x0000000400047308 */ /* 0x008ee20000001000 */
[----:B0-----:R-:W-:Y:S01]  /*0150*/  UIMAD UR4, UR5, UR6, UR4 ;  /* 0x00000006050472a4 */ /* 0x001fe2000f8e0204 */
[----:B---3--:R-:W-:-:S06]  /*0160*/  VIADD R2, R4, 0xffffffe ;  /* 0x0ffffffe04027836 */ /* 0x008fcc0000000000 */
[----:B------:R0:W3:Y:S02]  /*0170*/  F2I.FTZ.U32.TRUNC.NTZ R3, R2 ;  /* 0x0000000200037305 */ /* 0x0000e4000021f000 */
[----:B0-----:R-:W-:Y:S02]  /*0180*/  IMAD.MOV.U32 R2, RZ, RZ, RZ ;  /* 0x000000ffff027224 */ /* 0x001fe400078e00ff */
[----:B---3--:R-:W-:-:S04]  /*0190*/  IMAD R5, R5, R3, RZ ;  /* 0x0000000305057224 */ /* 0x008fc800078e02ff */
[----:B------:R-:W-:-:S04]  /*01a0*/  IMAD.HI.U32 R3, R3, R5, R2 ;  /* 0x0000000503037227 */ /* 0x000fc800078e0002 */
[----:B-1----:R-:W-:Y:S02]  /*01b0*/  IMAD R2, R6, UR4, R7 ;  /* 0x0000000406027c24 */ /* 0x002fe4000f8e0207 */
[----:B------:R-:W-:-:S04]  /*01c0*/  IMAD.HI.U32 R3, R3, 0x10810, RZ ;  /* 0x0001081003037827 */ /* 0x000fc800078e00ff */
[----:B------:R-:W-:Y:S02]  /*01d0*/  IMAD.MOV R5, RZ, RZ, -R3 ;  /* 0x000000ffff057224 */ /* 0x000fe400078e0a03 */
[----:B--2---:R-:W-:Y:S02]  /*01e0*/  IMAD R2, R2, UR7, R9 ;  /* 0x0000000702027c24 */ /* 0x004fe4000f8e0209 */
[----:B------:R-:W-:-:S05]  /*01f0*/  IMAD R5, R0, R5, 0x10810 ;  /* 0x0001081000057424 */ /* 0x000fca00078e0205 */
[----:B------:R-:W-:-:S13]  /*0200*/  ISETP.GE.U32.AND P1, PT, R5, R0, PT ;  /* 0x000000000500720c */ /* 0x000fda0003f26070 */
[----:B------:R-:W-:Y:S02]  /*0210*/  @P1 IMAD.IADD R5, R5, 0x1, -R0 ;  /* 0x0000000105051824 */ /* 0x000fe400078e0a00 */
[----:B------:R-:W-:-:S03]  /*0220*/  @P1 VIADD R3, R3, 0x1 ;  /* 0x0000000103031836 */ /* 0x000fc60000000000 */
[----:B------:R-:W-:Y:S02]  /*0230*/  ISETP.GE.U32.AND P2, PT, R5, R0, PT ;  /* 0x000000000500720c */ /* 0x000fe40003f46070 */
[----:B------:R-:W-:-:S11]  /*0240*/  IADD3 R5, P1, PT, R0, -0x1, RZ ;  /* 0xffffffff00057810 */ /* 0x000fd60007f3e0ff */
[----:B------:R-:W-:Y:S01]  /*0250*/  @P2 VIADD R3, R3, 0x1 ;  /* 0x0000000103032836 */ /* 0x000fe20000000000 */
[----:B------:R-:W-:Y:S02]  /*0260*/  @!P0 LOP3.LUT R3, RZ, R0, RZ, 0x33, !PT ;  /* 0x00000000ff038212 */ /* 0x000fe400078e33ff */
[-C--:B------:R-:W-:Y:S01]  /*0270*/  ISETP.NE.U32.AND P0, PT, R5, R2.reuse, PT ;  /* 0x000000020500720c */ /* 0x080fe20003f05070 */
[----:B------:R-:W-:Y:S01]  /*0280*/  IMAD.X R5, RZ, RZ, -0x1, P1 ;  /* 0xffffffffff057424 */ /* 0x000fe200008e06ff */
[----:B------:R-:W-:Y:S01]  /*0290*/  SHF.R.S32.HI R0, RZ, 0x1f, R2 ;  /* 0x0000001fff007819 */ /* 0x000fe20000011402 */
[----:B------:R-:W-:-:S03]  /*02a0*/  IMAD R17, R3, R2, RZ ;  /* 0x0000000203117224 */ /* 0x000fc600078e02ff */
[----:B------:R-:W-:Y:S01]  /*02b0*/  ISETP.NE.AND.EX P0, PT, R5, R0, PT, P0 ;  /* 0x000000000500720c */ /* 0x000fe20003f05300 */
[----:B------:R-:W-:-:S05]  /*02c0*/  IMAD.IADD R18, R3, 0x1, R17 ;  /* 0x0000000103127824 */ /* 0x000fca00078e0211 */
[----:B------:R-:W-:-:S04]  /*02d0*/  SEL R18, R18, 0x10810, P0 ;  /* 0x0001081012127807 */ /* 0x000fc80000000000 */
[----:B------:R-:W-:-:S13]  /*02e0*/  ISETP.GE.AND P0, PT, R17, R18, PT ;  /* 0x000000121100720c */ /* 0x000fda0003f06270 */
[----:B------:R-:W-:Y:S05]  /*02f0*/  @P0 EXIT ;  /* 0x000000000000094d */ /* 0x000fea0003800000 */
[----:B------:R-:W-:-:S07]  /*0300*/  PRMT R2, RZ, 0x7610, R2 ;  /* 0x00007610ff027816 */ /* 0x000fce0000000002 */
.L_x_23:
[----:B0-----:R-:W-:Y:S01]  /*0310*/  BSSY.RECONVERGENT B6, `(.L_x_0) ;  /* 0x00000eb000067945 */ /* 0x001fe20003800200 */
.L_x_22:
[----:B-----5:R-:W-:-:S13]  /*0320*/  LOP3.LUT P0, RZ, R2, 0xff, RZ, 0xc0, !PT ;  /* 0x000000ff02ff7812 */ /* 0x020fda000780c0ff */
[----:B0-----:R-:W-:Y:S05]  /*0330*/  @P0 EXIT ;  /* 0x000000000000094d */ /* 0x001fea0003800000 */
[----:B------:R-:W-:Y:S01]  /*0340*/  IMAD.HI R0, R17, 0x51eb851f, RZ ;  /* 0x51eb851f11007827 */ /* 0x000fe200078e02ff */
[----:B------:R-:W-:-:S03]  /*0350*/  MOV R6, 0x0 ;  /* 0x0000000000067802 */ /* 0x000fc60000000f00 */
[----:B------:R-:W-:Y:S01]  /*0360*/  IMAD.HI R22, R17, 0x64d319ff, RZ ;  /* 0x64d319ff11167827 */ /* 0x000fe200078e02ff */
[----:B------:R-:W-:Y:S02]  /*0370*/  SHF.R.U32.HI R3, RZ, 0x1f, R0 ;  /* 0x0000001fff037819 */ /* 0x000fe40000011600 */
[----:B------:R-:W0:Y:S01]  /*0380*/  LDC.64 R6, c[0x4][R6] ;  /* 0x0100000006067b82 */ /* 0x000e220000000a00 */
[----:B------:R-:W-:Y:S01]  /*0390*/  IMAD.MOV.U32 R5, RZ, RZ, RZ ;  /* 0x000000ffff057224 */ /* 0x000fe200078e00ff */
[----:B------:R-:W-:-:S05]  /*03a0*/  LEA.HI.SX32 R0, R0, R3, 0x1b ;  /* 0x0000000300007211 */ /* 0x000fca00078fdaff */
[----:B------:R-:W-:-:S05]  /*03b0*/  IMAD R16, R0, -0x64, R17 ;  /* 0xffffff9c00107824 */ /* 0x000fca00078e0211 */
[----:B------:R-:W-:-:S05]  /*03c0*/  PRMT R2, R16, 0x9910, RZ ;  /* 0x0000991010027816 */ /* 0x000fca00000000ff */
[----:B------:R-:W-:-:S05]  /*03d0*/  IMAD R2, R2, 0x67, RZ ;  /* 0x0000006702027824 */ /* 0x000fca00078e02ff */
[C---:B------:R-:W-:Y:S02]  /*03e0*/  LOP3.LUT R3, R2.reuse, 0xffff, RZ, 0xc0, !PT ;  /* 0x0000ffff02037812 */ /* 0x040fe400078ec0ff */
[----:B------:R-:W-:Y:S02]  /*03f0*/  PRMT R4, R2, 0x9910, RZ ;  /* 0x0000991002047816 */ /* 0x000fe400000000ff */
[----:B------:R-:W-:-:S03]  /*0400*/  SHF.R.U32.HI R2, RZ, 0xf, R3 ;  /* 0x0000000fff027819 */ /* 0x000fc60000011603 */
[----:B------:R-:W-:-:S05]  /*0410*/  IMAD.MOV.U32 R3, RZ, RZ, R4 ;  /* 0x000000ffff037224 */ /* 0x000fca00078e0004 */
[----:B------:R-:W-:Y:S01]  /*0420*/  LEA.HI.SX32 R2, R3, R2, 0x16 ;  /* 0x0000000203027211 */ /* 0x000fe200078fb2ff */
[----:B------:R-:W-:-:S03]  /*0430*/  IMAD.HI R3, R0, 0x4ec4ec4f, RZ ;  /* 0x4ec4ec4f00037827 */ /* 0x000fc600078e02ff */
[----:B------:R-:W-:-:S05]  /*0440*/  PRMT R4, R2, 0x9910, RZ ;  /* 0x0000991002047816 */ /* 0x000fca00000000ff */
[----:B------:R-:W-:-:S04]  /*0450*/  IMAD R4, R4, 0xa, RZ ;  /* 0x0000000a04047824 */ /* 0x000fc800078e02ff */
[----:B------:R-:W-:Y:S01]  /*0460*/  IMAD.MOV R19, RZ, RZ, -R4 ;  /* 0x000000ffff137224 */ /* 0x000fe200078e0a04 */
[----:B------:R-:W-:-:S04]  /*0470*/  SHF.R.U32.HI R4, RZ, 0x1f, R3 ;  /* 0x0000001fff047819 */ /* 0x000fc80000011603 */
[----:B------:R-:W-:Y:S02]  /*0480*/  PRMT R19, R19, 0x7710, RZ ;  /* 0x0000771013137816 */ /* 0x000fe400000000ff */
[----:B------:R-:W-:Y:S01]  /*0490*/  LEA.HI.SX32 R23, R3, R4, 0x1d ;  /* 0x0000000403177211 */ /* 0x000fe200078feaff */
[----:B------:R-:W-:Y:S01]  /*04a0*/  IMAD.MOV.U32 R4, RZ, RZ, 0xb ;  /* 0x0000000bff047424 */ /* 0x000fe200078e00ff */
[----:B------:R-:W-:Y:S01]  /*04b0*/  SHF.R.U32.HI R3, RZ, 0x1f, R22 ;  /* 0x0000001fff037819 */ /* 0x000fe20000011616 */
[----:B------:R-:W-:Y:S02]  /*04c0*/  IMAD.IADD R19, R16, 0x1, R19 ;  /* 0x0000000110137824 */ /* 0x000fe400078e0213 */
[----:B------:R-:W-:Y:S01]  /*04d0*/  IMAD R23, R23, -0x1a, R0 ;  /* 0xffffffe617177824 */ /* 0x000fe200078e0200 */
[----:B------:R-:W-:Y:S02]  /*04e0*/  LEA.HI R22, R22, R3, RZ, 0x16 ;  /* 0x0000000316167211 */ /* 0x000fe400078fb0ff */
[----:B------:R-:W-:-:S04]  /*04f0*/  PRMT R24, R19, 0x8880, RZ ;  /* 0x0000888013187816 */ /* 0x000fc800000000ff */
[----:B0-----:R-:W-:-:S07]  /*0500*/  PRMT R24, R24, 0x7710, RZ ;  /* 0x0000771018187816 */ /* 0x001fce00000000ff */
[----:B------:R-:W-:-:S07]  /*0510*/  LEPC R20, `(.L_x_1) ;  /* 0x000000001014794e */ /* 0x000fce0000000000 */
[----:B------:R-:W-:Y:S05]  /*0520*/  CALL.ABS.NOINC R6 ;  /* 0x0000000006007343 */ /* 0x000fea0003c00000 */
.L_x_1:
[C---:B------:R-:W-:Y:S01]  /*0530*/  VIADD R25, R22.reuse, 0x63 ;  /* 0x0000006316197836 */ /* 0x040fe20000000000 */
[----:B------:R-:W-:Y:S01]  /*0540*/  ST.E.U8 desc[UR36][R4.64+0xa], RZ ;  /* 0x00000aff04007985 */ /* 0x000fe2000c101124 */
[----:B------:R-:W-:Y:S01]  /*0550*/  VIADD R27, R22, 0x62 ;  /* 0x00000062161b7836 */ /* 0x000fe20000000000 */
[----:B------:R-:W-:Y:S01]  /*0560*/  BSSY.RECONVERGENT B0, `(.L_x_2) ;  /* 0x000002a000007945 */ /* 0x000fe20003800200 */
[----:B------:R-:W-:Y:S01]  /*0570*/  VIADD R29, R23, 0x64 ;  /* 0x00000064171d7836 */ /* 0x000fe20000000000 */
[----:B------:R-:W-:Y:S01]  /*0580*/  PRMT R0, R25, 0x8880, RZ ;  /* 0x0000888019007816 */ /* 0x000fe200000000ff */
[C---:B------:R-:W-:Y:S01]  /*0590*/  VIADD R9, R23.reuse, 0x60 ;  /* 0x0000006017097836 */ /* 0x040fe20000000000 */
[----:B------:R-:W-:Y:S01]  /*05a0*/  ST.E.U8 desc[UR36][R4.64], R25 ;  /* 0x0000001904007985 */ /* 0x000fe2000c101124 */
[----:B------:R-:W-:Y:S01]  /*05b0*/  VIADD R21, R2, 0x32 ;  /* 0x0000003202157836 */ /* 0x000fe20000000000 */
[----:B------:R-:W-:Y:S01]  /*05c0*/  ISETP.GE.AND P0, PT, R0, 0x7b, PT ;  /* 0x0000007b0000780c */ /* 0x000fe20003f06270 */
[----:B------:R-:W-:Y:S01]  /*05d0*/  VIADD R0, R23, 0x5e ;  /* 0x0000005e17007836 */ /* 0x000fe20000000000 */
[----:B------:R-:W-:Y:S01]  /*05e0*/  ST.E.U8 desc[UR36][R4.64+0x2], R27 ;  /* 0x0000021b04007985 */ /* 0x000fe2000c101124 */
[----:B------:R-:W-:Y:S01]  /*05f0*/  VIADD R13, R2, 0x2e ;  /* 0x0000002e020d7836 */ /* 0x000fe20000000000 */
[----:B------:R-:W-:Y:S01]  /*0600*/  PRMT R12, R25, 0x8880, RZ ;  /* 0x00008880190c7816 */ /* 0x000fe200000000ff */
[C---:B------:R-:W-:Y:S01]  /*0610*/  VIADD R11, R19.reuse, 0x34 ;  /* 0x00000034130b7836 */ /* 0x040fe20000000000 */
[----:B------:R-:W-:Y:S01]  /*0620*/  ST.E.U8 desc[UR36][R4.64+0x3], R29 ;  /* 0x0000031d04007985 */ /* 0x000fe2000c101124 */
[----:B------:R-:W-:Y:S01]  /*0630*/  VIADD R7, R19, 0x2c ;  /* 0x0000002c13077836 */ /* 0x000fe20000000000 */
[----:B------:R-:W-:Y:S01]  /*0640*/  PRMT R14, R27, 0x8880, RZ ;  /* 0x000088801b0e7816 */ /* 0x000fe200000000ff */
[----:B------:R-:W-:Y:S01]  /*0650*/  VIADD R3, R22, 0x5f ;  /* 0x0000005f16037836 */ /* 0x000fe20000000000 */
[----:B------:R-:W-:Y:S01]  /*0660*/  ST.E.U8 desc[UR36][R4.64+0x4], R0 ;  /* 0x0000040004007985 */ /* 0x000fe2000c101124 */
[----:B------:R-:W-:-:S02]  /*0670*/  PRMT R12, R12, 0x7710, RZ ;  /* 0x000077100c0c7816 */ /* 0x000fc400000000ff */
[----:B------:R-:W-:Y:S01]  /*0680*/  @P0 VIADD R15, R22, 0x4a ;  /* 0x0000004a160f0836 */ /* 0x000fe20000000000 */
[----:B------:R-:W-:Y:S01]  /*0690*/  ST.E.U8 desc[UR36][R4.64+0x5], R9 ;  /* 0x0000050904007985 */ /* 0x000fe2000c101124 */
[----:B------:R-:W-:Y:S02]  /*06a0*/  PRMT R8, R3, 0x8880, RZ ;  /* 0x0000888003087816 */ /* 0x000fe400000000ff */
[----:B------:R-:W-:Y:S01]  /*06b0*/  PRMT R10, R21, 0x7610, R10 ;  /* 0x00007610150a7816 */ /* 0x000fe2000000000a */
[----:B------:R-:W-:Y:S01]  /*06c0*/  ST.E.U8 desc[UR36][R4.64+0x6], R21 ;  /* 0x0000061504007985 */ /* 0x000fe2000c101124 */
[----:B------:R-:W-:Y:S02]  /*06d0*/  PRMT R8, R8, 0x7710, RZ ;  /* 0x0000771008087816 */ /* 0x000fe400000000ff */
[----:B------:R-:W-:Y:S01]  /*06e0*/  PRMT R20, R14, 0x7710, RZ ;  /* 0x000077100e147816 */ /* 0x000fe200000000ff */
[----:B------:R-:W-:Y:S01]  /*06f0*/  ST.E.U8 desc[UR36][R4.64+0x7], R13 ;  /* 0x0000070d04007985 */ /* 0x000fe2000c101124 */
[----:B------:R-:W-:-:S02]  /*0700*/  PRMT R6, R8, 0x9910, RZ ;  /* 0x0000991008067816 */ /* 0x000fc400000000ff */
[----:B------:R-:W-:Y:S01]  /*0710*/  @P0 PRMT R12, R15, 0x7610, R12 ;  /* 0x000076100f0c0816 */ /* 0x000fe2000000000c */
[----:B------:R-:W-:Y:S01]  /*0720*/  ST.E.U8 desc[UR36][R4.64+0x8], R11 ;  /* 0x0000080b04007985 */ /* 0x000fe2000c101124 */
[----:B------:R-:W-:-:S03]  /*0730*/  ISETP.GT.AND P1, PT, R6, 0x7a, PT ;  /* 0x0000007a0600780c */ /* 0x000fc60003f24270 */
[----:B------:R-:W-:Y:S04]  /*0740*/  ST.E.U8 desc[UR36][R4.64+0x9], R7 ;  /* 0x0000090704007985 */ /* 0x000fe8000c101124 */
[----:B------:R-:W-:Y:S04]  /*0750*/  @P0 ST.E.U8 desc[UR36][R4.64], R15 ;  /* 0x0000000f04000985 */ /* 0x000fe8000c101124 */
[----:B------:R0:W-:Y:S02]  /*0760*/  ST.E.U8 desc[UR36][R4.64+0x1], R3 ;  /* 0x0000010304007985 */ /* 0x0001e4000c101124 */
[----:B0-----:R-:W-:Y:S01]  /*0770*/  PRMT R3, R29, 0x7610, R3 ;  /* 0x000076101d037816 */ /* 0x001fe20000000003 */
[----:B------:R-:W-:Y:S06]  /*0780*/  @P0 BRA `(.L_x_3) ;  /* 0x00000000001c0947 */ /* 0x000fec0003800000 */
[----:B------:R-:W-:-:S04]  /*0790*/  PRMT R14, R12, 0x9910, RZ ;  /* 0x000099100c0e7816 */ /* 0x000fc800000000ff */
[----:B------:R-:W-:-:S13]  /*07a0*/  ISETP.GT.AND P0, PT, R14, 0x60, PT ;  /* 0x000000600e00780c */ /* 0x000fda0003f04270 */
[----:B------:R-:W-:-:S05]  /*07b0*/  @!P0 IMAD.MOV R15, RZ, RZ, -R22 ;  /* 0x000000ffff0f8224 */ /* 0x000fca00078e0a16 */
[----:B------:R-:W-:-:S05]  /*07c0*/  @!P0 PRMT R15, R15, 0x7710, RZ ;  /* 0x000077100f0f8816 */ /* 0x000fca00000000ff */
[----:B------:R-:W-:-:S05]  /*07d0*/  @!P0 VIADD R15, R15, 0x5f ;  /* 0x0000005f0f0f8836 */ /* 0x000fca0000000000 */
[----:B------:R0:W-:Y:S01]  /*07e0*/  @!P0 ST.E.U8 desc[UR36][R4.64], R15 ;  /* 0x0000000f04008985 */ /* 0x0001e2000c101124 */
[----:B------:R-:W-:-:S07]  /*07f0*/  @!P0 PRMT R12, R15, 0x7610, R12 ;  /* 0x000076100f0c8816 */ /* 0x000fce000000000c */
.L_x_3:
[----:B------:R-:W-:Y:S05]  /*0800*/  BSYNC.RECONVERGENT B0 ;  /* 0x0000000000007941 */ /* 0x000fea0003800200 */
.L_x_2:
[----:B------:R-:W-:Y:S01]  /*0810*/  BSSY.RECONVERGENT B0, `(.L_x_4) ;  /* 0x000000f000007945 */ /* 0x000fe20003800200 */
[----:B------:R-:W-:Y:S02]  /*0820*/  PRMT R14, R7, 0x7610, R14 ;  /* 0x00007610070e7816 */ /* 0x000fe4000000000e */
[----:B0-----:R-:W-:Y:S01]  /*0830*/  PRMT R15, R20, 0x7610, R15 ;  /* 0x00007610140f7816 */ /* 0x001fe2000000000f */
[----:B------:R-:W-:Y:S06]  /*0840*/  @P1 BRA `(.L_x_5) ;  /* 0x0000000000201947 */ /* 0x000fec0003800000 */
[----:B------:R-:W-:-:S13]  /*0850*/  ISETP.GT.AND P0, PT, R6, 0x60, PT ;  /* 0x000000600600780c */ /* 0x000fda0003f04270 */
[----:B------:R-:W-:Y:S05]  /*0860*/  @P0 BRA `(.L_x_6) ;  /* 0x0000000000240947 */ /* 0x000fea0003800000 */
[----:B------:R-:W-:-:S05]  /*0870*/  IMAD.MOV R7, RZ, RZ, -R22 ;  /* 0x000000ffff077224 */ /* 0x000fca00078e0a16 */
[----:B------:R-:W-:-:S05]  /*0880*/  PRMT R7, R7, 0x7710, RZ ;  /* 0x0000771007077816 */ /* 0x000fca00000000ff */
[----:B------:R-:W-:-:S05]  /*0890*/  VIADD R7, R7, 0x63 ;  /* 0x0000006307077836 */ /* 0x000fca0000000000 */
[----:B------:R1:W-:Y:S01]  /*08a0*/  ST.E.U8 desc[UR36][R4.64+0x1], R7 ;  /* 0x0000010704007985 */ /* 0x0003e2000c101124 */
[----:B------:R-:W-:Y:S01]  /*08b0*/  PRMT R8, R7, 0x7610, R8 ;  /* 0x0000761007087816 */ /* 0x000fe20000000008 */
[----:B------:R-:W-:Y:S06]  /*08c0*/  BRA `(.L_x_6) ;  /* 0x00000000000c7947 */ /* 0x000fec0003800000 */
.L_x_5:
[----:B------:R-:W-:-:S05]  /*08d0*/  VIADD R7, R22, 0x46 ;  /* 0x0000004616077836 */ /* 0x000fca0000000000 */
[----:B------:R0:W-:Y:S01]  /*08e0*/  ST.E.U8 desc[UR36][R4.64+0x1], R7 ;  /* 0x0000010704007985 */ /* 0x0001e2000c101124 */
[----:B------:R-:W-:-:S07]  /*08f0*/  PRMT R8, R7, 0x7610, R8 ;  /* 0x0000761007087816 */ /* 0x000fce0000000008 */
.L_x_6:
[----:B------:R-:W-:Y:S05]  /*0900*/  BSYNC.RECONVERGENT B0 ;  /* 0x0000000000007941 */ /* 0x000fea0003800200 */
.L_x_4:
[----:B------:R-:W-:Y:S01]  /*0910*/  PRMT R6, R15, 0x9910, RZ ;  /* 0x000099100f067816 */ /* 0x000fe200000000ff */
[----:B------:R-:W-:Y:S03]  /*0920*/  BSSY.RECONVERGENT B0, `(.L_x_7) ;  /* 0x000000e000007945 */ /* 0x000fe60003800200 */
[----:B------:R-:W-:-:S13]  /*0930*/  ISETP.GT.AND P0, PT, R6, 0x7a, PT ;  /* 0x0000007a0600780c */ /* 0x000fda0003f04270 */
[----:B------:R-:W-:Y:S05]  /*0940*/  @P0 BRA `(.L_x_8) ;  /* 0x0000000000200947 */ /* 0x000fea0003800000 */
[----:B------:R-:W-:-:S13]  /*0950*/  ISETP.GT.AND P0, PT, R6, 0x60, PT ;  /* 0x000000600600780c */ /* 0x000fda0003f04270 */
[----:B------:R-:W-:Y:S05]  /*0960*/  @P0 BRA `(.L_x_9) ;  /* 0x0000000000240947 */ /* 0x000fea0003800000 */
[----:B01----:R-:W-:-:S05]  /*0970*/  IMAD.MOV R7, RZ, RZ, -R22 ;  /* 0x000000ffff077224 */ /* 0x003fca00078e0a16 */
[----:B------:R-:W-:-:S05]  /*0980*/  PRMT R7, R7, 0x7710, RZ ;  /* 0x0000771007077816 */ /* 0x000fca00000000ff */
[----:B------:R-:W-:-:S05]  /*0990*/  VIADD R7, R7, 0x60 ;  /* 0x0000006007077836 */ /* 0x000fca0000000000 */
[----:B------:R2:W-:Y:S01]  /*09a0*/  ST.E.U8 desc[UR36][R4.64+0x2], R7 ;  /* 0x0000020704007985 */ /* 0x0005e2000c101124 */
[----:B------:R-:W-:Y:S01]  /*09b0*/  PRMT R15, R7, 0x7610, R15 ;  /* 0x00007610070f7816 */ /* 0x000fe2000000000f */
[----:B------:R-:W-:Y:S06]  /*09c0*/  BRA `(.L_x_9) ;  /* 0x00000000000c7947 */ /* 0x000fec0003800000 */
.L_x_8:
[----:B01----:R-:W-:-:S05]  /*09d0*/  VIADD R7, R22, 0x49 ;  /* 0x0000004916077836 */ /* 0x003fca0000000000 */
[----:B------:R0:W-:Y:S01]  /*09e0*/  ST.E.U8 desc[UR36][R4.64+0x2], R7 ;  /* 0x0000020704007985 */ /* 0x0001e2000c101124 */
[----:B------:R-:W-:-:S07]  /*09f0*/  PRMT R15, R7, 0x7610, R15 ;  /* 0x00007610070f7816 */ /* 0x000fce000000000f */
.L_x_9:
[----:B------:R-:W-:Y:S05]  /*0a00*/  BSYNC.RECONVERGENT B0 ;  /* 0x0000000000007941 */ /* 0x000fea0003800200 */
.L_x_7:
[----:B------:R-:W-:Y:S01]  /*0a10*/  ISETP.GT.AND P0, PT, R23, 0x16, PT ;  /* 0x000000161700780c */ /* 0x000fe20003f04270 */
[----:B------:R-:W-:-:S12]  /*0a20*/  BSSY.RECONVERGENT B0, `(.L_x_10) ;  /* 0x000000d000007945 */ /* 0x000fd80003800200 */
[----:B------:R-:W-:Y:S05]  /*0a30*/  @P0 BRA `(.L_x_11) ;  /* 0x0000000000200947 */ /* 0x000fea0003800000 */
[----:B------:R-:W-:-:S13]  /*0a40*/  ISETP.GT.AND P0, PT, R23, -0x4, PT ;  /* 0xfffffffc1700780c */ /* 0x000fda0003f04270 */
[----:B------:R-:W-:Y:S05]  /*0a50*/  @P0 BRA `(.L_x_12) ;  /* 0x0000000000240947 */ /* 0x000fea0003800000 */
[----:B012---:R-:W-:-:S05]  /*0a60*/  IMAD.MOV R7, RZ, RZ, -R23 ;  /* 0x000000ffff077224 */ /* 0x007fca00078e0a17 */
[----:B------:R-:W-:-:S05]  /*0a70*/  PRMT R7, R7, 0x7710, RZ ;  /* 0x0000771007077816 */ /* 0x000fca00000000ff */
[----:B------:R-:W-:-:S05]  /*0a80*/  VIADD R7, R7, 0x5e ;  /* 0x0000005e07077836 */ /* 0x000fca0000000000 */
[----:B------:R3:W-:Y:S01]  /*0a90*/  ST.E.U8 desc[UR36][R4.64+0x3], R7 ;  /* 0x0000030704007985 */ /* 0x0007e2000c101124 */
[----:B------:R-:W-:Y:S01]  /*0aa0*/  PRMT R3, R7, 0x7610, R3 ;  /* 0x0000761007037816 */ /* 0x000fe20000000003 */
[----:B------:R-:W-:Y:S06]  /*0ab0*/  BRA `(.L_x_12) ;  /* 0x00000000000c7947 */ /* 0x000fec0003800000 */
.L_x_11:
[----:B012---:R-:W-:-:S05]  /*0ac0*/  VIADD R7, R23, 0x4b ;  /* 0x0000004b17077836 */ /* 0x007fca0000000000 */
[----:B------:R0:W-:Y:S01]  /*0ad0*/  ST.E.U8 desc[UR36][R4.64+0x3], R7 ;  /* 0x0000030704007985 */ /* 0x0001e2000c101124 */
[----:B------:R-:W-:-:S07]  /*0ae0*/  PRMT R3, R7, 0x7610, R3 ;  /* 0x0000761007037816 */ /* 0x000fce0000000003 */
.L_x_12:
[----:B------:R-:W-:Y:S05]  /*0af0*/  BSYNC.RECONVERGENT B0 ;  /* 0x0000000000007941 */ /* 0x000fea0003800200 */
.L_x_10:
[C---:B------:R-:W-:Y:S01]  /*0b00*/  ISETP.GT.AND P0, PT, R23.reuse, 0x2, PT ;  /* 0x000000021700780c */ /* 0x040fe20003f04270 */
[----:B------:R-:W-:Y:S01]  /*0b10*/  BSSY.RECONVERGENT B0, `(.L_x_13) ;  /* 0x0000019000007945 */ /* 0x000fe20003800200 */
[----:B------:R-:W-:Y:S02]  /*0b20*/  ISETP.GT.AND P1, PT, R23, RZ, PT ;  /* 0x000000ff1700720c */ /* 0x000fe40003f24270 */
[----:B------:R-:W-:-:S09]  /*0b30*/  ISETP.GT.AND P2, PT, R16, 0x4f, PT ;  /* 0x0000004f1000780c */ /* 0x000fd20003f44270 */
[--C-:B0123--:R-:W-:Y:S02]  /*0b40*/  @!P0 IMAD.MOV R7, RZ, RZ, -R23.reuse ;  /* 0x000000ffff078224 */ /* 0x10ffe400078e0a17 */
[----:B------:R-:W-:-:S03]  /*0b50*/  @!P1 IMAD.MOV R21, RZ, RZ, -R23 ;  /* 0x000000ffff159224 */ /* 0x000fc600078e0a17 */
[----:B------:R-:W-:Y:S02]  /*0b60*/  @!P0 PRMT R7, R7, 0x7710, RZ ;  /* 0x0000771007078816 */ /* 0x000fe400000000ff */
[----:B------:R-:W-:-:S03]  /*0b70*/  @!P1 PRMT R21, R21, 0x7710, RZ ;  /* 0x0000771015159816 */ /* 0x000fc600000000ff */
[----:B------:R-:W-:Y:S02]  /*0b80*/  @!P0 VIADD R7, R7, 0x64 ;  /* 0x0000006407078836 */ /* 0x000fe40000000000 */
[----:B------:R-:W-:-:S03]  /*0b90*/  @!P1 VIADD R21, R21, 0x62 ;  /* 0x0000006215159836 */ /* 0x000fc60000000000 */
[----:B------:R0:W-:Y:S01]  /*0ba0*/  @!P0 ST.E.U8 desc[UR36][R4.64+0x4], R7 ;  /* 0x0000040704008985 */ /* 0x0001e2000c101124 */
[----:B------:R-:W-:Y:S02]  /*0bb0*/  @!P0 PRMT R0, R7, 0x7610, R0 ;  /* 0x0000761007008816 */ /* 0x000fe40000000000 */
[----:B------:R-:W-:Y:S01]  /*0bc0*/  @!P1 PRMT R9, R21, 0x7610, R9 ;  /* 0x0000761015099816 */ /* 0x000fe20000000009 */
[----:B------:R0:W-:Y:S01]  /*0bd0*/  @!P1 ST.E.U8 desc[UR36][R4.64+0x5], R21 ;  /* 0x0000051504009985 */ /* 0x0001e2000c101124 */
[----:B------:R-:W-:Y:S05]  /*0be0*/  @P2 BRA `(.L_x_14) ;  /* 0x0000000000202947 */ /* 0x000fea0003800000 */
[----:B------:R-:W-:-:S13]  /*0bf0*/  ISETP.GT.AND P0, PT, R16, -0x1e, PT ;  /* 0xffffffe21000780c */ /* 0x000fda0003f04270 */
[----:B------:R-:W-:Y:S05]  /*0c00*/  @P0 BRA `(.L_x_15) ;  /* 0x0000000000240947 */ /* 0x000fea0003800000 */
[----:B0-----:R-:W-:-:S05]  /*0c10*/  IMAD.MOV R7, RZ, RZ, -R2 ;  /* 0x000000ffff077224 */ /* 0x001fca00078e0a02 */
[----:B------:R-:W-:-:S05]  /*0c20*/  PRMT R7, R7, 0x7710, RZ ;  /* 0x0000771007077816 */ /* 0x000fca00000000ff */
[----:B------:R-:W-:-:S05]  /*0c30*/  VIADD R7, R7, 0x2e ;  /* 0x0000002e07077836 */ /* 0x000fca0000000000 */
[----:B------:R1:W-:Y:S01]  /*0c40*/  ST.E.U8 desc[UR36][R4.64+0x6], R7 ;  /* 0x0000060704007985 */ /* 0x0003e2000c101124 */
[----:B------:R-:W-:Y:S01]  /*0c50*/  PRMT R10, R7, 0x7610, R10 ;  /* 0x00007610070a7816 */ /* 0x000fe2000000000a */
[----:B------:R-:W-:Y:S06]  /*0c60*/  BRA `(.L_x_15) ;  /* 0x00000000000c7947 */ /* 0x000fec0003800000 */
.L_x_14:
[----:B0-----:R-:W-:-:S05]  /*0c70*/  VIADD R7, R2, 0x29 ;  /* 0x0000002902077836 */ /* 0x001fca0000000000 */
[----:B------:R2:W-:Y:S01]  /*0c80*/  ST.E.U8 desc[UR36][R4.64+0x6], R7 ;  /* 0x0000060704007985 */ /* 0x0005e2000c101124 */
[----:B------:R-:W-:-:S07]  /*0c90*/  PRMT R10, R7, 0x7610, R10 ;  /* 0x00007610070a7816 */ /* 0x000fce000000000a */
.L_x_15:
[----:B------:R-:W-:Y:S05]  /*0ca0*/  BSYNC.RECONVERGENT B0 ;  /* 0x0000000000007941 */ /* 0x000fea0003800200 */
.L_x_13:
[----:B------:R-:W-:Y:S01]  /*0cb0*/  ISETP.GT.AND P0, PT, R16, 0x13, PT ;  /* 0x000000131000780c */ /* 0x000fe20003f04270 */
[----:B------:R-:W-:Y:S01]  /*0cc0*/  BSSY.RECONVERGENT B0, `(.L_x_16) ;  /* 0x0000014000007945 */ /* 0x000fe20003800200 */
[----:B------:R-:W-:-:S04]  /*0cd0*/  PRMT R6, R19, 0x8880, RZ ;  /* 0x0000888013067816 */ /* 0x000fc800000000ff */
[----:B------:R-:W-:-:S07]  /*0ce0*/  ISETP.GT.AND P1, PT, R6, 0x5, PT ;  /* 0x000000050600780c */ /* 0x000fce0003f24270 */
[----:B012---:R-:W-:-:S05]  /*0cf0*/  @!P0 IMAD.MOV R7, RZ, RZ, -R2 ;  /* 0x000000ffff078224 */ /* 0x007fca00078e0a02 */
[----:B------:R-:W-:-:S05]  /*0d00*/  @!P0 PRMT R7, R7, 0x7710, RZ ;  /* 0x0000771007078816 */ /* 0x000fca00000000ff */
[----:B------:R-:W-:-:S05]  /*0d10*/  @!P0 VIADD R7, R7, 0x32 ;  /* 0x0000003207078836 */ /* 0x000fca0000000000 */
[----:B------:R0:W-:Y:S01]  /*0d20*/  @!P0 ST.E.U8 desc[UR36][R4.64+0x7], R7 ;  /* 0x0000070704008985 */ /* 0x0001e2000c101124 */
[----:B------:R-:W-:Y:S01]  /*0d30*/  @!P0 PRMT R13, R7, 0x7610, R13 ;  /* 0x00007610070d8816 */ /* 0x000fe2000000000d */
[----:B------:R-:W-:Y:S06]  /*0d40*/  @P1 BRA `(.L_x_17) ;  /* 0x0000000000201947 */ /* 0x000fec0003800000 */
        /* <DEDUP_REMOVED lines=8> */
.L_x_17:
[----:B0-----:R-:W-:-:S05]  /*0dd0*/  VIADD R7, R24, 0x2b ;  /* 0x0000002b18077836 */ /* 0x001fca0000000000 */
[----:B------:R0:W-:Y:S01]  /*0de0*/  ST.E.U8 desc[UR36][R4.64+0x8], R7 ;  /* 0x0000080704007985 */ /* 0x0001e2000c101124 */
[----:B------:R-:W-:-:S07]  /*0df0*/  PRMT R11, R7, 0x7610, R11 ;  /* 0x00007610070b7816 */ /* 0x000fce000000000b */
.L_x_18:
[----:B------:R-:W-:Y:S05]  /*0e00*/  BSYNC.RECONVERGENT B0 ;  /* 0x0000000000007941 */ /* 0x000fea0003800200 */
.L_x_16:
[----:B------:R-:W-:Y:S02]  /*0e10*/  ISETP.GT.AND P0, PT, R6, 0x3, PT ;  /* 0x000000030600780c */ /* 0x000fe40003f04270 */
[----:B01----:R-:W0:Y:S11]  /*0e20*/  LDC.64 R6, c[0x0][0x380] ;  /* 0x0000e000ff067b82 */ /* 0x003e360000000a00 */
[----:B------:R-:W-:-:S05]  /*0e30*/  @!P0 IMAD.MOV R19, RZ, RZ, -R24 ;  /* 0x000000ffff138224 */ /* 0x000fca00078e0a18 */
[----:B------:R-:W-:-:S05]  /*0e40*/  @!P0 PRMT R19, R19, 0x7710, RZ ;  /* 0x0000771013138816 */ /* 0x000fca00000000ff */
[----:B------:R-:W-:-:S05]  /*0e50*/  @!P0 VIADD R19, R19, 0x34 ;  /* 0x0000003413138836 */ /* 0x000fca0000000000 */
[----:B------:R1:W-:Y:S04]  /*0e60*/  @!P0 ST.E.U8 desc[UR36][R4.64+0x9], R19 ;  /* 0x0000091304008985 */ /* 0x0003e8000c101124 */
[----:B0-----:R-:W2:Y:S01]  /*0e70*/  LDG.E.U8 R16, desc[UR36][R6.64] ;  /* 0x0000002406107981 */ /* 0x001ea2000c1e1100 */
[----:B------:R-:W-:Y:S01]  /*0e80*/  LOP3.LUT R21, R12, 0xff, RZ, 0xc0, !PT ;  /* 0x000000ff0c157812 */ /* 0x000fe200078ec0ff */
[----:B------:R-:W-:Y:S01]  /*0e90*/  BSSY.RELIABLE B0, `(.L_x_19) ;  /* 0x000002c000007945 */ /* 0x000fe20003800100 */
[----:B------:R-:W-:Y:S02]  /*0ea0*/  @!P0 PRMT R14, R19, 0x7610, R14 ;  /* 0x00007610130e8816 */ /* 0x000fe4000000000e */
[----:B--2---:R-:W-:-:S13]  /*0eb0*/  ISETP.NE.AND P1, PT, R16, R21, PT ;  /* 0x000000151000720c */ /* 0x004fda0003f25270 */
[----:B-1----:R-:W-:Y:S05]  /*0ec0*/  @P1 BRA `(.L_x_20) ;  /* 0x0000000000a01947 */ /* 0x002fea0003800000 */
[----:B------:R-:W2:Y:S01]  /*0ed0*/  LDG.E.U8 R4, desc[UR36][R6.64+0x1] ;  /* 0x0000012406047981 */ /* 0x000ea2000c1e1100 */
[----:B------:R-:W-:-:S04]  /*0ee0*/  LOP3.LUT R5, R8, 0xff, RZ, 0xc0, !PT ;  /* 0x000000ff08057812 */ /* 0x000fc800078ec0ff */
[----:B--2---:R-:W-:-:S13]  /*0ef0*/  ISETP.NE.AND P0, PT, R4, R5, PT ;  /* 0x000000050400720c */ /* 0x004fda0003f05270 */
[----:B------:R-:W-:Y:S05]  /*0f00*/  @P0 BRA `(.L_x_20) ;  /* 0x0000000000900947 */ /* 0x000fea0003800000 */
        /* <DEDUP_REMOVED lines=32> */
[----:B------:R-:W2:Y:S02]  /*1110*/  LDG.E.U8 R6, desc[UR36][R6.64+0xa] ;  /* 0x00000a2406067981 */ /* 0x000ea4000c1e1100 */
[----:B--2---:R-:W-:-:S13]  /*1120*/  ISETP.NE.AND P0, PT, R6, RZ, PT ;  /* 0x000000ff0600720c */ /* 0x004fda0003f05270 */
[----:B------:R-:W-:Y:S05]  /*1130*/  @!P0 BREAK.RELIABLE B0 ;  /* 0x0000000000008942 */ /* 0x000fea0003800100 */
[----:B------:R-:W-:Y:S05]  /*1140*/  @!P0 BRA `(.L_x_21) ;  /* 0x00000000001c8947 */ /* 0x000fea0003800000 */
.L_x_20:
[----:B------:R-:W-:Y:S05]  /*1150*/  BSYNC.RELIABLE B0 ;  /* 0x0000000000007941 */ /* 0x000fea0003800100 */
.L_x_19:
[----:B------:R-:W-:-:S05]  /*1160*/  VIADD R17, R17, 0x1 ;  /* 0x0000000111117836 */ /* 0x000fca0000000000 */
[----:B------:R-:W-:-:S13]  /*1170*/  ISETP.GE.AND P0, PT, R17, R18, PT ;  /* 0x000000121100720c */ /* 0x000fda0003f06270 */
[----:B------:R-:W-:Y:S05]  /*1180*/  @P0 EXIT ;  /* 0x000000000000094d */ /* 0x000fea0003800000 */
[----:B------:R-:W0:Y:S02]  /*1190*/  LDC.64 R2, c[0x0][0x388] ;  /* 0x0000e200ff027b82 */ /* 0x000e240000000a00 */
[----:B0-----:R0:W5:Y:S01]  /*11a0*/  LDG.E.U8 R2, desc[UR36][R2.64] ;  /* 0x0000002402027981 */ /* 0x001162000c1e1100 */
[----:B------:R-:W-:Y:S05]  /*11b0*/  BRA `(.L_x_22) ;  /* 0xfffffff000587947 */ /* 0x000fea000383ffff */
.L_x_21:
[----:B------:R-:W-:Y:S05]  /*11c0*/  BSYNC.RECONVERGENT B6 ;  /* 0x0000000000067941 */ /* 0x000fea0003800200 */
.L_x_0:
[----:B------:R-:W0:Y:S01]  /*11d0*/  LDC.64 R4, c[0x0][0x388] ;  /* 0x0000e200ff047b82 */ /* 0x000e220000000a00 */
[----:B------:R-:W-:Y:S02]  /*11e0*/  VIADD R23, R23, 0x61 ;  /* 0x0000006117177836 */ /* 0x000fe40000000000 */
[----:B------:R-:W-:Y:S01]  /*11f0*/  VIADD R7, R2, 0x30 ;  /* 0x0000003002077836 */ /* 0x000fe20000000000 */
[----:B------:R-:W-:Y:S01]  /*1200*/  PRMT R2, RZ, 0x7610, R2 ;  /* 0x00007610ff027816 */ /* 0x000fe20000000002 */
[----:B------:R-:W-:Y:S02]  /*1210*/  VIADD R9, R24, 0x30 ;  /* 0x0000003018097836 */ /* 0x000fe40000000000 */
[----:B------:R-:W-:Y:S02]  /*1220*/  VIADD R3, R22, 0x61 ;  /* 0x0000006116037836 */ /* 0x000fe40000000000 */
[----:B------:R-:W-:-:S03]  /*1230*/  VIADD R17, R17, 0x1 ;  /* 0x0000000111117836 */ /* 0x000fc60000000000 */
[----:B------:R-:W-:Y:S02]  /*1240*/  LOP3.LUT P0, RZ, R3, 0xff, RZ, 0xc0, !PT ;  /* 0x000000ff03ff7812 */ /* 0x000fe4000780c0ff */
[----:B------:R-:W-:-:S04]  /*1250*/  ISETP.LT.AND P1, PT, R17, R18, PT ;  /* 0x000000121100720c */ /* 0x000fc80003f21270 */
[----:B------:R-:W-:Y:S01]  /*1260*/  PLOP3.LUT P0, PT, P1, P0, PT, 0x20, 0x2 ;  /* 0x000000000002781c */ /* 0x000fe20000f00470 */
[----:B0-----:R0:W-:Y:S04]  /*1270*/  STG.E.U8 desc[UR36][R4.64+0x1], R23 ;  /* 0x0000011704007986 */ /* 0x0011e8000c101124 */
[----:B------:R0:W-:Y:S04]  /*1280*/  STG.E.U8 desc[UR36][R4.64+0x2], R7 ;  /* 0x0000020704007986 */ /* 0x0001e8000c101124 */
[----:B------:R0:W-:Y:S04]  /*1290*/  STG.E.U8 desc[UR36][R4.64+0x3], R9 ;  /* 0x0000030904007986 */ /* 0x0001e8000c101124 */
[----:B------:R0:W-:Y:S01]  /*12a0*/  STG.E.U8 desc[UR36][R4.64], R3 ;  /* 0x0000000304007986 */ /* 0x0001e2000c101124 */
[----:B------:R-:W-:Y:S05]  /*12b0*/  @P0 BRA `(.L_x_23) ;  /* 0xfffffff000140947 */ /* 0x000fea000383ffff */
[----:B------:R-:W-:Y:S05]  /*12c0*/  EXIT ;  /* 0x000000000000794d */ /* 0x000fea0003800000 */
.L_x_24:
[----:B------:R-:W-:-:S00]  /*12d0*/  BRA `(.L_x_24) ;  /* 0xfffffffc00fc7947 */ /* 0x000fc0000383ffff */
[----:B------:R-:W-:-:S00]  /*12e0*/  NOP ;  /* 0x0000000000007918 */ /* 0x000fc00000000000 */
        /* <DEDUP_REMOVED lines=9> */
.L_x_25:


//--------------------- .nv.shared.reserved.0     --------------------------
	.section	.nv.shared.reserved.0,"aw",@nobits
	.weak		__nv_reservedSMEM_offset_0_alias
	.size		__nv_reservedSMEM_offset_0_alias, 0, 64
	.other		__nv_reservedSMEM_offset_0_alias,@"STO_CUDA_RESERVED_SHARED STV_DEFAULT"
__nv_reservedSMEM_offset_0_alias:
	.zero		0
	.zero		64


//--------------------- .nv.constant0._Z5crackPcS_ --------------------------
	.section	.nv.constant0._Z5crackPcS_,"a",@progbits
	.sectionflags	@""
	.align	4
.nv.constant0._Z5crackPcS_:
	.zero		912


//--------------------- SYMBOLS --------------------------

	.type		.nv.reservedSmem.offset0,@object
	.size		.nv.reservedSmem.offset0,0x4
	.type		malloc,@function
